//
// Generated by NVIDIA NVVM Compiler
//
// Compiler Build ID: CL-36424714
// Cuda compilation tools, release 13.0, V13.0.88
// Based on NVVM 20.0.0
//

.version 9.0
.target sm_100
.address_size 64

	// .globl	vectorAdd
.global .align 8 .u64 A;
.global .align 8 .u64 B;
.global .align 8 .u64 C;

.visible .entry vectorAdd()
{
	.reg .b32 	%r<5>;
	.reg .b32 	%f<4>;
	.reg .b64 	%rd<11>;

	mov.u32 	%r1, %ntid.x;
	mov.u32 	%r2, %ctaid.x;
	mov.u32 	%r3, %tid.x;
	mad.lo.s32 	%r4, %r1, %r2, %r3;
	ld.global.u64 	%rd1, [A];
	cvta.to.global.u64 	%rd2, %rd1;
	mul.wide.s32 	%rd3, %r4, 4;
	add.s64 	%rd4, %rd2, %rd3;
	ld.global.f32 	%f1, [%rd4];
	ld.global.u64 	%rd5, [B];
	cvta.to.global.u64 	%rd6, %rd5;
	add.s64 	%rd7, %rd6, %rd3;
	ld.global.f32 	%f2, [%rd7];
	add.f32 	%f3, %f1, %f2;
	ld.global.u64 	%rd8, [C];
	cvta.to.global.u64 	%rd9, %rd8;
	add.s64 	%rd10, %rd9, %rd3;
	st.global.f32 	[%rd10], %f3;
	ret;

}


// ===== COMPILED SASS (sm_100) =====

	.target	sm_100

	.elftype	@"ET_EXEC"


//--------------------- .note.nv.tkinfo           --------------------------
	.section	.note.nv.tkinfo,"",@"SHT_NOTE"
	.sectionflags	@"SHF_NOTE_NV_TKINFO"
	.tkinfo
        /*0018*/ 	.word	0x00000002
        /*0030*/ 	.string	""
        /*0030*/ 	.string	"ptxas"
        /*0030*/ 	.string	"Cuda compilation tools, release 13.0, V13.0.88"
        /*0030*/ 	.string	"Build cuda_13.0.r13.0/compiler.36424714_0"
        /*0030*/ 	.string	"-arch sm_100 -m 64 "



//--------------------- .note.nv.cuinfo           --------------------------
	.section	.note.nv.cuinfo,"",@"SHT_NOTE"
	.sectionflags	@"SHF_NOTE_NV_CUINFO"
        /*0018*/ 	.short	0x0002
        /*001a*/ 	.short	0x0064
        /*001c*/ 	.short	0x0082
	.zero		2


//--------------------- .nv.info                  --------------------------
	.section	.nv.info,"",@"SHT_CUDA_INFO"
	.align	4


	//----- nvinfo : EIATTR_REGCOUNT
	.align		4
        /*0000*/ 	.byte	0x04, 0x2f
        /*0002*/ 	.short	(.L_4 - .L_3)
	.align		4
.L_3:
        /*0004*/ 	.word	index@(vectorAdd)
        /*0008*/ 	.word	0x00000010


	//----- nvinfo : EIATTR_FRAME_SIZE
	.align		4
.L_4:
        /*000c*/ 	.byte	0x04, 0x11
        /*000e*/ 	.short	(.L_6 - .L_5)
	.align		4
.L_5:
        /*0010*/ 	.word	index@(vectorAdd)
        /*0014*/ 	.word	0x00000000


	//----- nvinfo : EIATTR_MIN_STACK_SIZE
	.align		4
.L_6:
        /*0018*/ 	.byte	0x04, 0x12
        /*001a*/ 	.short	(.L_8 - .L_7)
	.align		4
.L_7:
        /*001c*/ 	.word	index@(vectorAdd)
        /*0020*/ 	.word	0x00000000
.L_8:


//--------------------- .nv.compat                --------------------------
	.section	.nv.compat,"",@"SHT_CUDA_COMPAT_INFO"
	.align	4
        /*0000*/ 	.byte	0x02, 0x09, 0x00, 0x00, 0x02, 0x02, 0x01, 0x00, 0x02, 0x05, 0x05, 0x00, 0x03, 0x07, 0x01, 0x01
        /*0010*/ 	.byte	0x02, 0x03, 0x00, 0x00, 0x02, 0x06, 0x01, 0x00, 0x04, 0x0b, 0x08, 0x00, 0x09, 0x00, 0x00, 0x00
        /*0020*/ 	.byte	0x00, 0x00, 0x00, 0x00


//--------------------- .nv.info.vectorAdd        --------------------------
	.section	.nv.info.vectorAdd,"",@"SHT_CUDA_INFO"
	.sectionflags	@""
	.align	4


	//----- nvinfo : EIATTR_CUDA_API_VERSION
	.align		4
        /*0000*/ 	.byte	0x04, 0x37
        /*0002*/ 	.short	(.L_10 - .L_9)
.L_9:
        /*0004*/ 	.word	0x00000082


	//----- nvinfo : EIATTR_SPARSE_MMA_MASK
	.align		4
.L_10:
        /*0008*/ 	.byte	0x03, 0x50
        /*000a*/ 	.short	0x0000


	//----- nvinfo : EIATTR_MAXREG_COUNT
	.align		4
        /*000c*/ 	.byte	0x03, 0x1b
        /*000e*/ 	.short	0x00ff


	//----- nvinfo : EIATTR_MERCURY_ISA_VERSION
	.align		4
        /*0010*/ 	.byte	0x03, 0x5f
        /*0012*/ 	.short	0x0101


	//----- nvinfo : EIATTR_VRC_CTA_INIT_COUNT
	.align		4
        /*0014*/ 	.byte	0x02, 0x4a
	.zero		1
	.zero		1


	//----- nvinfo : EIATTR_EXIT_INSTR_OFFSETS
	.align		4
        /*0018*/ 	.byte	0x04, 0x1c
        /*001a*/ 	.short	(.L_12 - .L_11)


	//   ....[0]....
.L_11:
        /*001c*/ 	.word	0x00000130


	//----- nvinfo : EIATTR_SW_WAR
	.align		4
.L_12:
        /*0020*/ 	.byte	0x04, 0x36
        /*0022*/ 	.short	(.L_14 - .L_13)
.L_13:
        /*0024*/ 	.word	0x00000008
.L_14:


//--------------------- .nv.callgraph             --------------------------
	.section	.nv.callgraph,"",@"SHT_CUDA_CALLGRAPH"
	.align	4
	.sectionentsize	8
	.align		4
        /*0000*/ 	.word	0x00000000
	.align		4
        /*0004*/ 	.word	0xffffffff
	.align		4
        /*0008*/ 	.word	0x00000000
	.align		4
        /*000c*/ 	.word	0xfffffffe
	.align		4
        /*0010*/ 	.word	0x00000000
	.align		4
        /*0014*/ 	.word	0xfffffffd
	.align		4
        /*0018*/ 	.word	0x00000000
	.align		4
        /*001c*/ 	.word	0xfffffffc


//--------------------- .nv.constant4             --------------------------
	.section	.nv.constant4,"a",@progbits
	.align	8
	.align		8
.nv.constant4:
        /*0000*/ 	.dword	A
	.align		8
        /*0008*/ 	.dword	B
	.align		8
        /*0010*/ 	.dword	C


//--------------------- .text.vectorAdd           --------------------------
	.section	.text.vectorAdd,"ax",@progbits
	.align	128
        .global         vectorAdd
        .type           vectorAdd,@function
        .size           vectorAdd,(.L_x_1 - vectorAdd)
        .other          vectorAdd,@"STO_CUDA_ENTRY STV_DEFAULT"
vectorAdd:
.text.vectorAdd:
[----:B------:R-:W-:Y:S08]  /*0000*/  LDC R1, c[0x0][0x37c] ;  /* 0x0000df00ff017b82 */ /* 0x000ff00000000800 */
[----:B------:R-:W0:Y:S01]  /*0010*/  LDC.64 R2, c[0x4][RZ] ;  /* 0x01000000ff027b82 */ /* 0x000e220000000a00 */
[----:B------:R-:W0:Y:S07]  /*0020*/  LDCU.64 UR4, c[0x0][0x358] ;  /* 0x00006b00ff0477ac */ /* 0x000e2e0008000a00 */
[----:B------:R-:W1:Y:S01]  /*0030*/  LDC.64 R6, c[0x4][0x8] ;  /* 0x01000200ff067b82 */ /* 0x000e620000000a00 */
[----:B0-----:R-:W2:Y:S04]  /*0040*/  LDG.E.64 R2, desc[UR4][R2.64] ;  /* 0x0000000402027981 */ /* 0x001ea8000c1e1b00 */
[----:B-1----:R-:W3:Y:S01]  /*0050*/  LDG.E.64 R6, desc[UR4][R6.64] ;  /* 0x0000000406067981 */ /* 0x002ee2000c1e1b00 */
[----:B------:R-:W0:Y:S02]  /*0060*/  LDCU UR6, c[0x0][0x360] ;  /* 0x00006c00ff0677ac */ /* 0x000e240008000800 */
[----:B------:R-:W1:Y:S01]  /*0070*/  LDC.64 R10, c[0x4][0x10] ;  /* 0x01000400ff0a7b82 */ /* 0x000e620000000a00 */
[----:B------:R-:W0:Y:S01]  /*0080*/  S2R R13, SR_CTAID.X ;  /* 0x00000000000d7919 */ /* 0x000e220000002500 */
[----:B------:R-:W0:Y:S01]  /*0090*/  S2R R0, SR_TID.X ;  /* 0x0000000000007919 */ /* 0x000e220000002100 */
[----:B-1----:R-:W4:Y:S01]  /*00a0*/  LDG.E.64 R10, desc[UR4][R10.64] ;  /* 0x000000040a0a7981 */ /* 0x002f22000c1e1b00 */
[----:B0-----:R-:W-:-:S04]  /*00b0*/  IMAD R13, R13, UR6, R0 ;  /* 0x000000060d0d7c24 */ /* 0x001fc8000f8e0200 */
[----:B--2---:R-:W-:-:S06]  /*00c0*/  IMAD.WIDE R4, R13, 0x4, R2 ;  /* 0x000000040d047825 */ /* 0x004fcc00078e0202 */
[----:B------:R-:W2:Y:S01]  /*00d0*/  LDG.E R4, desc[UR4][R4.64] ;  /* 0x0000000404047981 */ /* 0x000ea2000c1e1900 */
[----:B---3--:R-:W-:-:S06]  /*00e0*/  IMAD.WIDE R8, R13, 0x4, R6 ;  /* 0x000000040d087825 */ /* 0x008fcc00078e0206 */
[----:B------:R-:W2:Y:S01]  /*00f0*/  LDG.E R9, desc[UR4][R8.64] ;  /* 0x0000000408097981 */ /* 0x000ea2000c1e1900 */
[----:B----4-:R-:W-:-:S04]  /*0100*/  IMAD.WIDE R2, R13, 0x4, R10 ;  /* 0x000000040d027825 */ /* 0x010fc800078e020a */
[----:B--2---:R-:W-:-:S05]  /*0110*/  FADD R7, R4, R9 ;  /* 0x0000000904077221 */ /* 0x004fca0000000000 */
[----:B------:R-:W-:Y:S01]  /*0120*/  STG.E desc[UR4][R2.64], R7 ;  /* 0x0000000702007986 */ /* 0x000fe2000c101904 */
[----:B------:R-:W-:Y:S05]  /*0130*/  EXIT ;  /* 0x000000000000794d */ /* 0x000fea0003800000 */
.L_x_0:
[----:B------:R-:W-:-:S00]  /*0140*/  BRA `(.L_x_0) ;  /* 0xfffffffc00fc7947 */ /* 0x000fc0000383ffff */
[----:B------:R-:W-:-:S00]  /*0150*/  NOP ;  /* 0x0000000000007918 */ /* 0x000fc00000000000 */
        /* <DEDUP_REMOVED lines=10> */
.L_x_1:


//--------------------- .nv.shared.reserved.0     --------------------------
	.section	.nv.shared.reserved.0,"aw",@nobits
	.weak		__nv_reservedSMEM_offset_0_alias
	.size		__nv_reservedSMEM_offset_0_alias, 0, 64
	.other		__nv_reservedSMEM_offset_0_alias,@"STO_CUDA_RESERVED_SHARED STV_DEFAULT"
__nv_reservedSMEM_offset_0_alias:
	.zero		0
	.zero		64


//--------------------- .nv.global                --------------------------
	.section	.nv.global,"aw",@nobits
	.align	8
.nv.global:
	.type		C,@object
	.size		C,(A - C)
C:
	.zero		8
	.type		A,@object
	.size		A,(B - A)
A:
	.zero		8
	.type		B,@object
	.size		B,(.L_1 - B)
B:
	.zero		8
.L_1:


//--------------------- .nv.constant0.vectorAdd   --------------------------
	.section	.nv.constant0.vectorAdd,"a",@progbits
	.sectionflags	@""
	.align	4
.nv.constant0.vectorAdd:
	.zero		896


//--------------------- SYMBOLS --------------------------

	.type		.nv.reservedSmem.offset0,@object
	.size		.nv.reservedSmem.offset0,0x4
